//
// Generated by NVIDIA NVVM Compiler
//
// Compiler Build ID: CL-36424714
// Cuda compilation tools, release 13.0, V13.0.88
// Based on NVVM 20.0.0
//

.version 9.0
.target sm_100
.address_size 64

	// .globl	_Z1kv
.extern .func  (.param .b32 func_retval0) vprintf
(
	.param .b64 vprintf_param_0,
	.param .b64 vprintf_param_1
)
;
// _ZZ1kvE4flag has been demoted
.global .align 1 .b8 $str[26] = {116, 104, 114, 101, 97, 100, 32, 37, 100, 32, 115, 97, 119, 32, 102, 108, 97, 103, 32, 97, 115, 32, 37, 100, 10};

.visible .entry _Z1kv()
{
	.local .align 8 .b8 	__local_depot0[8];
	.reg .b64 	%SP;
	.reg .b64 	%SPL;
	.reg .b16 	%rs<2>;
	.reg .b32 	%r<15>;
	.reg .b64 	%rd<10>;
	// demoted variable
	.shared .align 1 .b8 _ZZ1kvE4flag[1024];
	mov.u64 	%SPL, __local_depot0;
	cvta.local.u64 	%SP, %SPL;
	add.u64 	%rd1, %SP, 0;
	add.u64 	%rd2, %SPL, 0;
	mov.u32 	%r1, %tid.x;
	mov.u32 	%r2, _ZZ1kvE4flag;
	add.s32 	%r3, %r2, %r1;
	mov.b16 	%rs1, 0;
	st.shared.u8 	[%r3], %rs1;
	bar.sync 	0;
	shr.u32 	%r4, %r1, 1;
	cvt.u64.u32 	%rd3, %r4;
	cvt.u64.u32 	%rd4, %r2;
	cvta.shared.u64 	%rd5, %rd4;
	add.s64 	%rd6, %rd5, %rd3;
	and.b64  	%rd7, %rd6, -4;
	cvt.u32.u64 	%r5, %rd6;
	shl.b32 	%r6, %r5, 3;
	and.b32  	%r7, %r6, 24;
	mov.b32 	%r8, 1;
	shl.b32 	%r9, %r8, %r7;
	atom.or.b32 	%r10, [%rd7], %r9;
	shr.u32 	%r11, %r10, %r7;
	cvt.s32.s8 	%r12, %r11;
	st.local.v2.u32 	[%rd2], {%r1, %r12};
	mov.u64 	%rd8, $str;
	cvta.global.u64 	%rd9, %rd8;
	{ // callseq 0, 0
	.param .b64 param0;
	st.param.b64 	[param0], %rd9;
	.param .b64 param1;
	st.param.b64 	[param1], %rd1;
	.param .b32 retval0;
	call.uni (retval0), 
	vprintf, 
	(
	param0, 
	param1
	);
	ld.param.b32 	%r13, [retval0];
	} // callseq 0
	ret;

}


// ===== COMPILED SASS (sm_100) =====

	.target	sm_100

	.elftype	@"ET_EXEC"


//--------------------- .note.nv.tkinfo           --------------------------
	.section	.note.nv.tkinfo,"",@"SHT_NOTE"
	.sectionflags	@"SHF_NOTE_NV_TKINFO"
	.tkinfo
        /*0018*/ 	.word	0x00000002
        /*0030*/ 	.string	""
        /*0030*/ 	.string	"ptxas"
        /*0030*/ 	.string	"Cuda compilation tools, release 13.0, V13.0.88"
        /*0030*/ 	.string	"Build cuda_13.0.r13.0/compiler.36424714_0"
        /*0030*/ 	.string	"-arch sm_100 -m 64 "



//--------------------- .note.nv.cuinfo           --------------------------
	.section	.note.nv.cuinfo,"",@"SHT_NOTE"
	.sectionflags	@"SHF_NOTE_NV_CUINFO"
        /*0018*/ 	.short	0x0002
        /*001a*/ 	.short	0x0064
        /*001c*/ 	.short	0x0082
	.zero		2


//--------------------- .nv.info                  --------------------------
	.section	.nv.info,"",@"SHT_CUDA_INFO"
	.align	4


	//----- nvinfo : EIATTR_REGCOUNT
	.align		4
        /*0000*/ 	.byte	0x04, 0x2f
        /*0002*/ 	.short	(.L_2 - .L_1)
	.align		4
.L_1:
        /*0004*/ 	.word	index@(_Z1kv)
        /*0008*/ 	.word	0x00000018


	//----- nvinfo : EIATTR_FRAME_SIZE
	.align		4
.L_2:
        /*000c*/ 	.byte	0x04, 0x11
        /*000e*/ 	.short	(.L_4 - .L_3)
	.align		4
.L_3:
        /*0010*/ 	.word	index@(_Z1kv)
        /*0014*/ 	.word	0x00000008


	//----- nvinfo : EIATTR_MIN_STACK_SIZE
	.align		4
.L_4:
        /*0018*/ 	.byte	0x04, 0x12
        /*001a*/ 	.short	(.L_6 - .L_5)
	.align		4
.L_5:
        /*001c*/ 	.word	index@(_Z1kv)
        /*0020*/ 	.word	0x00000008
.L_6:


//--------------------- .nv.compat                --------------------------
	.section	.nv.compat,"",@"SHT_CUDA_COMPAT_INFO"
	.align	4
        /*0000*/ 	.byte	0x02, 0x09, 0x00, 0x00, 0x02, 0x02, 0x01, 0x00, 0x02, 0x05, 0x05, 0x00, 0x03, 0x07, 0x01, 0x01
        /*0010*/ 	.byte	0x02, 0x03, 0x00, 0x00, 0x02, 0x06, 0x01, 0x00, 0x04, 0x0b, 0x08, 0x00, 0x09, 0x00, 0x00, 0x00
        /*0020*/ 	.byte	0x00, 0x00, 0x00, 0x00


//--------------------- .nv.info._Z1kv            --------------------------
	.section	.nv.info._Z1kv,"",@"SHT_CUDA_INFO"
	.sectionflags	@""
	.align	4


	//----- nvinfo : EIATTR_CUDA_API_VERSION
	.align		4
        /*0000*/ 	.byte	0x04, 0x37
        /*0002*/ 	.short	(.L_8 - .L_7)
.L_7:
        /*0004*/ 	.word	0x00000082


	//----- nvinfo : EIATTR_SPARSE_MMA_MASK
	.align		4
.L_8:
        /*0008*/ 	.byte	0x03, 0x50
        /*000a*/ 	.short	0x0000


	//----- nvinfo : EIATTR_MAXREG_COUNT
	.align		4
        /*000c*/ 	.byte	0x03, 0x1b
        /*000e*/ 	.short	0x00ff


	//----- nvinfo : EIATTR_NUM_BARRIERS
	.align		4
        /*0010*/ 	.byte	0x02, 0x4c
        /*0012*/ 	.byte	0x01
	.zero		1


	//----- nvinfo : EIATTR_EXTERNS
	.align		4
        /*0014*/ 	.byte	0x04, 0x0f
        /*0016*/ 	.short	(.L_10 - .L_9)


	//   ....[0]....
	.align		4
.L_9:
        /*0018*/ 	.word	index@(vprintf)


	//----- nvinfo : EIATTR_MERCURY_ISA_VERSION
	.align		4
.L_10:
        /*001c*/ 	.byte	0x03, 0x5f
        /*001e*/ 	.short	0x0101


	//----- nvinfo : EIATTR_VRC_CTA_INIT_COUNT
	.align		4
        /*0020*/ 	.byte	0x02, 0x4a
	.zero		1
	.zero		1


	//----- nvinfo : EIATTR_SYSCALL_OFFSETS
	.align		4
        /*0024*/ 	.byte	0x04, 0x46
        /*0026*/ 	.short	(.L_12 - .L_11)


	//   ....[0]....
.L_11:
        /*0028*/ 	.word	0x00000220


	//----- nvinfo : EIATTR_EXIT_INSTR_OFFSETS
	.align		4
.L_12:
        /*002c*/ 	.byte	0x04, 0x1c
        /*002e*/ 	.short	(.L_14 - .L_13)


	//   ....[0]....
.L_13:
        /*0030*/ 	.word	0x00000230


	//----- nvinfo : EIATTR_SW_WAR
	.align		4
.L_14:
        /*0034*/ 	.byte	0x04, 0x36
        /*0036*/ 	.short	(.L_16 - .L_15)
.L_15:
        /*0038*/ 	.word	0x00000008
.L_16:


//--------------------- .nv.callgraph             --------------------------
	.section	.nv.callgraph,"",@"SHT_CUDA_CALLGRAPH"
	.align	4
	.sectionentsize	8
	.align		4
        /*0000*/ 	.word	0x00000000
	.align		4
        /*0004*/ 	.word	0xffffffff
	.align		4
        /*0008*/ 	.word	index@(_Z1kv)
	.align		4
        /*000c*/ 	.word	index@(vprintf)
	.align		4
        /*0010*/ 	.word	0x00000000
	.align		4
        /*0014*/ 	.word	0xfffffffe
	.align		4
        /*0018*/ 	.word	0x00000000
	.align		4
        /*001c*/ 	.word	0xfffffffd
	.align		4
        /*0020*/ 	.word	0x00000000
	.align		4
        /*0024*/ 	.word	0xfffffffc


//--------------------- .nv.constant4             --------------------------
	.section	.nv.constant4,"a",@progbits
	.align	8
	.align		8
.nv.constant4:
        /*0000*/ 	.dword	vprintf
	.align		8
        /*0008*/ 	.dword	$str


//--------------------- .text._Z1kv               --------------------------
	.section	.text._Z1kv,"ax",@progbits
	.align	128
        .global         _Z1kv
        .type           _Z1kv,@function
        .size           _Z1kv,(.L_x_2 - _Z1kv)
        .other          _Z1kv,@"STO_CUDA_ENTRY STV_DEFAULT"
_Z1kv:
.text._Z1kv:
[----:B------:R-:W0:Y:S08]  /*0000*/  LDC R1, c[0x0][0x37c] ;  /* 0x0000df00ff017b82 */ /* 0x000e300000000800 */
[----:B------:R-:W1:Y:S01]  /*0010*/  S2UR UR6, SR_CgaCtaId ;  /* 0x00000000000679c3 */ /* 0x000e620000008800 */
[----:B------:R-:W2:Y:S01]  /*0020*/  S2R R8, SR_TID.X ;  /* 0x0000000000087919 */ /* 0x000ea20000002100 */
[----:B------:R-:W-:Y:S01]  /*0030*/  UMOV UR4, 0x400 ;  /* 0x0000040000047882 */ /* 0x000fe20000000000 */
[----:B------:R-:W3:Y:S01]  /*0040*/  LDCU.64 UR8, c[0x0][0x358] ;  /* 0x00006b00ff0877ac */ /* 0x000ee20008000a00 */
[----:B------:R-:W-:-:S02]  /*0050*/  IMAD.MOV.U32 R3, RZ, RZ, 0x1 ;  /* 0x00000001ff037424 */ /* 0x000fc400078e00ff */
[----:B0-----:R-:W-:Y:S02]  /*0060*/  VIADD R1, R1, 0xfffffff8 ;  /* 0xfffffff801017836 */ /* 0x001fe40000000000 */
[----:B------:R-:W0:Y:S01]  /*0070*/  S2UR UR7, SR_SWINHI ;  /* 0x00000000000779c3 */ /* 0x000e220000002f00 */
[----:B-1----:R-:W-:-:S07]  /*0080*/  ULEA UR6, UR6, UR4, 0x18 ;  /* 0x0000000406067291 */ /* 0x002fce000f8ec0ff */
[----:B------:R-:W-:Y:S01]  /*0090*/  UMOV UR4, UR6 ;  /* 0x0000000600047c82 */ /* 0x000fe20008000000 */
[----:B0-----:R-:W-:Y:S01]  /*00a0*/  UMOV UR5, UR7 ;  /* 0x0000000700057c82 */ /* 0x001fe20008000000 */
[----:B--2---:R0:W-:Y:S01]  /*00b0*/  STS.U8 [R8+UR6], RZ ;  /* 0x000000ff08007988 */ /* 0x0041e20008000006 */
[----:B------:R-:W-:Y:S01]  /*00c0*/  SHF.R.U32.HI R0, RZ, 0x1, R8 ;  /* 0x00000001ff007819 */ /* 0x000fe20000011608 */
[----:B------:R-:W1:Y:S01]  /*00d0*/  LDCU.64 UR6, c[0x4][0x8] ;  /* 0x01000100ff0677ac */ /* 0x000e620008000a00 */
[----:B------:R-:W-:Y:S02]  /*00e0*/  BAR.SYNC.DEFER_BLOCKING 0x0 ;  /* 0x0000000000007b1d */ /* 0x000fe40000010000 */
[----:B------:R-:W-:-:S05]  /*00f0*/  IADD3 R4, P0, PT, R0, UR4, RZ ;  /* 0x0000000400047c10 */ /* 0x000fca000ff1e0ff */
[C---:B------:R-:W-:Y:S01]  /*0100*/  IMAD.SHL.U32 R0, R4.reuse, 0x8, RZ ;  /* 0x0000000804007824 */ /* 0x040fe200078e00ff */
[----:B------:R-:W-:Y:S01]  /*0110*/  LOP3.LUT R4, R4, 0xfffffffc, RZ, 0xc0, !PT ;  /* 0xfffffffc04047812 */ /* 0x000fe200078ec0ff */
[----:B------:R-:W-:-:S03]  /*0120*/  IMAD.X R5, RZ, RZ, UR5, P0 ;  /* 0x00000005ff057e24 */ /* 0x000fc600080e06ff */
[----:B------:R-:W-:-:S04]  /*0130*/  LOP3.LUT R2, R0, 0x18, RZ, 0xc0, !PT ;  /* 0x0000001800027812 */ /* 0x000fc800078ec0ff */
[----:B------:R-:W-:-:S05]  /*0140*/  SHF.L.U32 R0, R3, R2, RZ ;  /* 0x0000000203007219 */ /* 0x000fca00000006ff */
[----:B---3--:R1:W2:Y:S01]  /*0150*/  ATOM.E.OR.STRONG.GPU PT, R5, desc[UR8][R4.64], R0 ;  /* 0x800000000405798a */ /* 0x0082a2000b1ef108 */
[----:B------:R-:W3:Y:S01]  /*0160*/  LDCU UR4, c[0x0][0x2f8] ;  /* 0x00005f00ff0477ac */ /* 0x000ee20008000800 */
[----:B------:R-:W4:Y:S01]  /*0170*/  LDCU UR5, c[0x0][0x2fc] ;  /* 0x00005f80ff0577ac */ /* 0x000f220008000800 */
[----:B-1----:R-:W-:Y:S01]  /*0180*/  IMAD.U32 R4, RZ, RZ, UR6 ;  /* 0x00000006ff047e24 */ /* 0x002fe2000f8e00ff */
[----:B---3--:R-:W-:-:S05]  /*0190*/  IADD3 R6, P0, PT, R1, UR4, RZ ;  /* 0x0000000401067c10 */ /* 0x008fca000ff1e0ff */
[----:B----4-:R-:W-:Y:S01]  /*01a0*/  IMAD.X R7, RZ, RZ, UR5, P0 ;  /* 0x00000005ff077e24 */ /* 0x010fe200080e06ff */
[----:B--2---:R-:W-:Y:S01]  /*01b0*/  SHF.R.U32.HI R2, RZ, R2, R5 ;  /* 0x00000002ff027219 */ /* 0x004fe20000011605 */
[----:B------:R-:W-:-:S03]  /*01c0*/  IMAD.U32 R5, RZ, RZ, UR7 ;  /* 0x00000007ff057e24 */ /* 0x000fc6000f8e00ff */
[----:B------:R-:W-:Y:S02]  /*01d0*/  PRMT R9, R2, 0x8880, RZ ;  /* 0x0000888002097816 */ /* 0x000fe400000000ff */
[----:B------:R-:W-:-:S03]  /*01e0*/  MOV R2, 0x0 ;  /* 0x0000000000027802 */ /* 0x000fc60000000f00 */
[----:B------:R0:W-:Y:S03]  /*01f0*/  STL.64 [R1], R8 ;  /* 0x0000000801007387 */ /* 0x0001e60000100a00 */
[----:B------:R-:W1:Y:S02]  /*0200*/  LDC.64 R2, c[0x4][R2] ;  /* 0x0100000002027b82 */ /* 0x000e640000000a00 */
[----:B------:R-:W-:-:S07]  /*0210*/  LEPC R20, `(.L_x_0) ;  /* 0x000000001014794e */ /* 0x000fce0000000000 */
[----:B01----:R-:W-:Y:S05]  /*0220*/  CALL.ABS.NOINC R2 ;  /* 0x0000000002007343 */ /* 0x003fea0003c00000 */
.L_x_0:
[----:B------:R-:W-:Y:S05]  /*0230*/  EXIT ;  /* 0x000000000000794d */ /* 0x000fea0003800000 */
.L_x_1:
[----:B------:R-:W-:-:S00]  /*0240*/  BRA `(.L_x_1) ;  /* 0xfffffffc00fc7947 */ /* 0x000fc0000383ffff */
[----:B------:R-:W-:-:S00]  /*0250*/  NOP ;  /* 0x0000000000007918 */ /* 0x000fc00000000000 */
        /* <DEDUP_REMOVED lines=10> */
.L_x_2:


//--------------------- .nv.global.init           --------------------------
	.section	.nv.global.init,"aw",@progbits
.nv.global.init:
	.type		$str,@object
	.size		$str,(.L_0 - $str)
$str:
        /*0000*/ 	.byte	0x74, 0x68, 0x72, 0x65, 0x61, 0x64, 0x20, 0x25, 0x64, 0x20, 0x73, 0x61, 0x77, 0x20, 0x66, 0x6c
        /*0010*/ 	.byte	0x61, 0x67, 0x20, 0x61, 0x73, 0x20, 0x25, 0x64, 0x0a, 0x00
.L_0:


//--------------------- .nv.shared._Z1kv          --------------------------
	.section	.nv.shared._Z1kv,"aw",@nobits
	.sectionflags	@""
.nv.shared._Z1kv:
	.zero		2048


//--------------------- .nv.shared.reserved.0     --------------------------
	.section	.nv.shared.reserved.0,"aw",@nobits
	.weak		__nv_reservedSMEM_offset_0_alias
	.size		__nv_reservedSMEM_offset_0_alias, 0, 64
	.other		__nv_reservedSMEM_offset_0_alias,@"STO_CUDA_RESERVED_SHARED STV_DEFAULT"
__nv_reservedSMEM_offset_0_alias:
	.zero		0
	.zero		64


//--------------------- .nv.constant0._Z1kv       --------------------------
	.section	.nv.constant0._Z1kv,"a",@progbits
	.sectionflags	@""
	.align	4
.nv.constant0._Z1kv:
	.zero		896


//--------------------- SYMBOLS --------------------------

	.type		.nv.reservedSmem.offset0,@object
	.size		.nv.reservedSmem.offset0,0x4
	.type		.nv.reservedSmem.cap,@object
	.size		.nv.reservedSmem.cap,0x4
	.type		vprintf,@function
